//
// Generated by NVIDIA NVVM Compiler
//
// Compiler Build ID: CL-36424714
// Cuda compilation tools, release 13.0, V13.0.88
// Based on NVVM 20.0.0
//

.version 9.0
.target sm_100
.address_size 64

	// .globl	_Z13sumArrayOnGpuPiS_S_

.visible .entry _Z13sumArrayOnGpuPiS_S_(
	.param .u64 .ptr .align 1 _Z13sumArrayOnGpuPiS_S__param_0,
	.param .u64 .ptr .align 1 _Z13sumArrayOnGpuPiS_S__param_1,
	.param .u64 .ptr .align 1 _Z13sumArrayOnGpuPiS_S__param_2
)
{
	.reg .b32 	%r<5>;
	.reg .b64 	%rd<11>;

	ld.param.u64 	%rd1, [_Z13sumArrayOnGpuPiS_S__param_0];
	ld.param.u64 	%rd2, [_Z13sumArrayOnGpuPiS_S__param_1];
	ld.param.u64 	%rd3, [_Z13sumArrayOnGpuPiS_S__param_2];
	cvta.to.global.u64 	%rd4, %rd3;
	cvta.to.global.u64 	%rd5, %rd2;
	cvta.to.global.u64 	%rd6, %rd1;
	mov.u32 	%r1, %tid.x;
	mul.wide.u32 	%rd7, %r1, 4;
	add.s64 	%rd8, %rd6, %rd7;
	ld.global.u32 	%r2, [%rd8];
	add.s64 	%rd9, %rd5, %rd7;
	ld.global.u32 	%r3, [%rd9];
	add.s32 	%r4, %r3, %r2;
	add.s64 	%rd10, %rd4, %rd7;
	st.global.u32 	[%rd10], %r4;
	ret;

}


// ===== COMPILED SASS (sm_100) =====

	.target	sm_100

	.elftype	@"ET_EXEC"


//--------------------- .note.nv.tkinfo           --------------------------
	.section	.note.nv.tkinfo,"",@"SHT_NOTE"
	.sectionflags	@"SHF_NOTE_NV_TKINFO"
	.tkinfo
        /*0018*/ 	.word	0x00000002
        /*0030*/ 	.string	""
        /*0030*/ 	.string	"ptxas"
        /*0030*/ 	.string	"Cuda compilation tools, release 13.0, V13.0.88"
        /*0030*/ 	.string	"Build cuda_13.0.r13.0/compiler.36424714_0"
        /*0030*/ 	.string	"-arch sm_100 -m 64 "



//--------------------- .note.nv.cuinfo           --------------------------
	.section	.note.nv.cuinfo,"",@"SHT_NOTE"
	.sectionflags	@"SHF_NOTE_NV_CUINFO"
        /*0018*/ 	.short	0x0002
        /*001a*/ 	.short	0x0064
        /*001c*/ 	.short	0x0082
	.zero		2


//--------------------- .nv.info                  --------------------------
	.section	.nv.info,"",@"SHT_CUDA_INFO"
	.align	4


	//----- nvinfo : EIATTR_REGCOUNT
	.align		4
        /*0000*/ 	.byte	0x04, 0x2f
        /*0002*/ 	.short	(.L_1 - .L_0)
	.align		4
.L_0:
        /*0004*/ 	.word	index@(_Z13sumArrayOnGpuPiS_S_)
        /*0008*/ 	.word	0x0000000c


	//----- nvinfo : EIATTR_FRAME_SIZE
	.align		4
.L_1:
        /*000c*/ 	.byte	0x04, 0x11
        /*000e*/ 	.short	(.L_3 - .L_2)
	.align		4
.L_2:
        /*0010*/ 	.word	index@(_Z13sumArrayOnGpuPiS_S_)
        /*0014*/ 	.word	0x00000000


	//----- nvinfo : EIATTR_MIN_STACK_SIZE
	.align		4
.L_3:
        /*0018*/ 	.byte	0x04, 0x12
        /*001a*/ 	.short	(.L_5 - .L_4)
	.align		4
.L_4:
        /*001c*/ 	.word	index@(_Z13sumArrayOnGpuPiS_S_)
        /*0020*/ 	.word	0x00000000
.L_5:


//--------------------- .nv.compat                --------------------------
	.section	.nv.compat,"",@"SHT_CUDA_COMPAT_INFO"
	.align	4
        /*0000*/ 	.byte	0x02, 0x09, 0x00, 0x00, 0x02, 0x02, 0x01, 0x00, 0x02, 0x05, 0x05, 0x00, 0x03, 0x07, 0x01, 0x01
        /*0010*/ 	.byte	0x02, 0x03, 0x00, 0x00, 0x02, 0x06, 0x01, 0x00, 0x04, 0x0b, 0x08, 0x00, 0x09, 0x00, 0x00, 0x00
        /*0020*/ 	.byte	0x00, 0x00, 0x00, 0x00


//--------------------- .nv.info._Z13sumArrayOnGpuPiS_S_ --------------------------
	.section	.nv.info._Z13sumArrayOnGpuPiS_S_,"",@"SHT_CUDA_INFO"
	.sectionflags	@""
	.align	4


	//----- nvinfo : EIATTR_CUDA_API_VERSION
	.align		4
        /*0000*/ 	.byte	0x04, 0x37
        /*0002*/ 	.short	(.L_7 - .L_6)
.L_6:
        /*0004*/ 	.word	0x00000082


	//----- nvinfo : EIATTR_KPARAM_INFO
	.align		4
.L_7:
        /*0008*/ 	.byte	0x04, 0x17
        /*000a*/ 	.short	(.L_9 - .L_8)
.L_8:
        /*000c*/ 	.word	0x00000000
        /*0010*/ 	.short	0x0002
        /*0012*/ 	.short	0x0010
        /*0014*/ 	.byte	0x00, 0xf5, 0x21, 0x00


	//----- nvinfo : EIATTR_KPARAM_INFO
	.align		4
.L_9:
        /*0018*/ 	.byte	0x04, 0x17
        /*001a*/ 	.short	(.L_11 - .L_10)
.L_10:
        /*001c*/ 	.word	0x00000000
        /*0020*/ 	.short	0x0001
        /*0022*/ 	.short	0x0008
        /*0024*/ 	.byte	0x00, 0xf5, 0x21, 0x00


	//----- nvinfo : EIATTR_KPARAM_INFO
	.align		4
.L_11:
        /*0028*/ 	.byte	0x04, 0x17
        /*002a*/ 	.short	(.L_13 - .L_12)
.L_12:
        /*002c*/ 	.word	0x00000000
        /*0030*/ 	.short	0x0000
        /*0032*/ 	.short	0x0000
        /*0034*/ 	.byte	0x00, 0xf5, 0x21, 0x00


	//----- nvinfo : EIATTR_SPARSE_MMA_MASK
	.align		4
.L_13:
        /*0038*/ 	.byte	0x03, 0x50
        /*003a*/ 	.short	0x0000


	//----- nvinfo : EIATTR_MAXREG_COUNT
	.align		4
        /*003c*/ 	.byte	0x03, 0x1b
        /*003e*/ 	.short	0x00ff


	//----- nvinfo : EIATTR_MERCURY_ISA_VERSION
	.align		4
        /*0040*/ 	.byte	0x03, 0x5f
        /*0042*/ 	.short	0x0101


	//----- nvinfo : EIATTR_VRC_CTA_INIT_COUNT
	.align		4
        /*0044*/ 	.byte	0x02, 0x4a
	.zero		1
	.zero		1


	//----- nvinfo : EIATTR_EXIT_INSTR_OFFSETS
	.align		4
        /*0048*/ 	.byte	0x04, 0x1c
        /*004a*/ 	.short	(.L_15 - .L_14)


	//   ....[0]....
.L_14:
        /*004c*/ 	.word	0x000000d0


	//----- nvinfo : EIATTR_CBANK_PARAM_SIZE
	.align		4
.L_15:
        /*0050*/ 	.byte	0x03, 0x19
        /*0052*/ 	.short	0x0018


	//----- nvinfo : EIATTR_PARAM_CBANK
	.align		4
        /*0054*/ 	.byte	0x04, 0x0a
        /*0056*/ 	.short	(.L_17 - .L_16)
	.align		4
.L_16:
        /*0058*/ 	.word	index@(.nv.constant0._Z13sumArrayOnGpuPiS_S_)
        /*005c*/ 	.short	0x0380
        /*005e*/ 	.short	0x0018


	//----- nvinfo : EIATTR_SW_WAR
	.align		4
.L_17:
        /*0060*/ 	.byte	0x04, 0x36
        /*0062*/ 	.short	(.L_19 - .L_18)
.L_18:
        /*0064*/ 	.word	0x00000008
.L_19:


//--------------------- .nv.callgraph             --------------------------
	.section	.nv.callgraph,"",@"SHT_CUDA_CALLGRAPH"
	.align	4
	.sectionentsize	8
	.align		4
        /*0000*/ 	.word	0x00000000
	.align		4
        /*0004*/ 	.word	0xffffffff
	.align		4
        /*0008*/ 	.word	0x00000000
	.align		4
        /*000c*/ 	.word	0xfffffffe
	.align		4
        /*0010*/ 	.word	0x00000000
	.align		4
        /*0014*/ 	.word	0xfffffffd
	.align		4
        /*0018*/ 	.word	0x00000000
	.align		4
        /*001c*/ 	.word	0xfffffffc


//--------------------- .text._Z13sumArrayOnGpuPiS_S_ --------------------------
	.section	.text._Z13sumArrayOnGpuPiS_S_,"ax",@progbits
	.align	128
        .global         _Z13sumArrayOnGpuPiS_S_
        .type           _Z13sumArrayOnGpuPiS_S_,@function
        .size           _Z13sumArrayOnGpuPiS_S_,(.L_x_1 - _Z13sumArrayOnGpuPiS_S_)
        .other          _Z13sumArrayOnGpuPiS_S_,@"STO_CUDA_ENTRY STV_DEFAULT"
_Z13sumArrayOnGpuPiS_S_:
.text._Z13sumArrayOnGpuPiS_S_:
[----:B------:R-:W-:Y:S01]  /*0000*/  LDC R1, c[0x0][0x37c] ;  /* 0x0000df00ff017b82 */ /* 0x000fe20000000800 */
[----:B------:R-:W0:Y:S07]  /*0010*/  S2R R9, SR_TID.X ;  /* 0x0000000000097919 */ /* 0x000e2e0000002100 */
[----:B------:R-:W0:Y:S01]  /*0020*/  LDC.64 R2, c[0x0][0x380] ;  /* 0x0000e000ff027b82 */ /* 0x000e220000000a00 */
[----:B------:R-:W1:Y:S07]  /*0030*/  LDCU.64 UR4, c[0x0][0x358] ;  /* 0x00006b00ff0477ac */ /* 0x000e6e0008000a00 */
[----:B------:R-:W2:Y:S08]  /*0040*/  LDC.64 R4, c[0x0][0x388] ;  /* 0x0000e200ff047b82 */ /* 0x000eb00000000a00 */
[----:B------:R-:W3:Y:S01]  /*0050*/  LDC.64 R6, c[0x0][0x390] ;  /* 0x0000e400ff067b82 */ /* 0x000ee20000000a00 */
[----:B0-----:R-:W-:-:S04]  /*0060*/  IMAD.WIDE.U32 R2, R9, 0x4, R2 ;  /* 0x0000000409027825 */ /* 0x001fc800078e0002 */
[C---:B--2---:R-:W-:Y:S02]  /*0070*/  IMAD.WIDE.U32 R4, R9.reuse, 0x4, R4 ;  /* 0x0000000409047825 */ /* 0x044fe400078e0004 */
[----:B-1----:R-:W2:Y:S04]  /*0080*/  LDG.E R2, desc[UR4][R2.64] ;  /* 0x0000000402027981 */ /* 0x002ea8000c1e1900 */
[----:B------:R-:W2:Y:S01]  /*0090*/  LDG.E R5, desc[UR4][R4.64] ;  /* 0x0000000404057981 */ /* 0x000ea2000c1e1900 */
[----:B---3--:R-:W-:Y:S01]  /*00a0*/  IMAD.WIDE.U32 R6, R9, 0x4, R6 ;  /* 0x0000000409067825 */ /* 0x008fe200078e0006 */
[----:B--2---:R-:W-:-:S05]  /*00b0*/  IADD3 R9, PT, PT, R2, R5, RZ ;  /* 0x0000000502097210 */ /* 0x004fca0007ffe0ff */
[----:B------:R-:W-:Y:S01]  /*00c0*/  STG.E desc[UR4][R6.64], R9 ;  /* 0x0000000906007986 */ /* 0x000fe2000c101904 */
[----:B------:R-:W-:Y:S05]  /*00d0*/  EXIT ;  /* 0x000000000000794d */ /* 0x000fea0003800000 */
.L_x_0:
[----:B------:R-:W-:-:S00]  /*00e0*/  BRA `(.L_x_0) ;  /* 0xfffffffc00fc7947 */ /* 0x000fc0000383ffff */
[----:B------:R-:W-:-:S00]  /*00f0*/  NOP ;  /* 0x0000000000007918 */ /* 0x000fc00000000000 */
        /* <DEDUP_REMOVED lines=8> */
.L_x_1:


//--------------------- .nv.shared.reserved.0     --------------------------
	.section	.nv.shared.reserved.0,"aw",@nobits
	.weak		__nv_reservedSMEM_offset_0_alias
	.size		__nv_reservedSMEM_offset_0_alias, 0, 64
	.other		__nv_reservedSMEM_offset_0_alias,@"STO_CUDA_RESERVED_SHARED STV_DEFAULT"
__nv_reservedSMEM_offset_0_alias:
	.zero		0
	.zero		64


//--------------------- .nv.constant0._Z13sumArrayOnGpuPiS_S_ --------------------------
	.section	.nv.constant0._Z13sumArrayOnGpuPiS_S_,"a",@progbits
	.sectionflags	@""
	.align	4
.nv.constant0._Z13sumArrayOnGpuPiS_S_:
	.zero		920


//--------------------- SYMBOLS --------------------------

	.type		.nv.reservedSmem.offset0,@object
	.size		.nv.reservedSmem.offset0,0x4
